	.headerflags	@"EF_CUDA_TEXMODE_UNIFIED EF_CUDA_64BIT_ADDRESS EF_CUDA_ACCELERATORS EF_CUDA_SM90 EF_CUDA_VIRTUAL_SM(EF_CUDA_SM90)"
	.elftype	@"ET_EXEC"


//--------------------- .nv.info                  --------------------------
	.section	.nv.info,"",@"SHT_CUDA_INFO"
	.align	4


	//----- nvinfo : EIATTR_REGCOUNT
	.align		4
        /*0000*/ 	.byte	0x04, 0x2f
        /*0002*/ 	.short	(.L_3 - .L_2)
	.align		4
.L_2:
        /*0004*/ 	.word	index@(triton_poi_fused__native_batch_norm_legit_no_training_silu_10)
        /*0008*/ 	.word	0x00000028


	//----- nvinfo : EIATTR_MIN_STACK_SIZE
	.align		4
.L_3:
        /*000c*/ 	.byte	0x04, 0x12
        /*000e*/ 	.short	(.L_5 - .L_4)
	.align		4
.L_4:
        /*0010*/ 	.word	index@(triton_poi_fused__native_batch_norm_legit_no_training_silu_10)
        /*0014*/ 	.word	0x00000000


	//----- nvinfo : EIATTR_FRAME_SIZE
	.align		4
.L_5:
        /*0018*/ 	.byte	0x04, 0x11
        /*001a*/ 	.short	(.L_7 - .L_6)
	.align		4
.L_6:
        /*001c*/ 	.word	index@(triton_poi_fused__native_batch_norm_legit_no_training_silu_10)
        /*0020*/ 	.word	0x00000000


	//----- nvinfo : EIATTR_MIN_STACK_SIZE
	.align		4
.L_7:
        /*0024*/ 	.byte	0x04, 0x12
        /*0026*/ 	.short	(.L_9 - .L_8)
	.align		4
.L_8:
        /*0028*/ 	.word	index@(triton_poi_fused__native_batch_norm_legit_no_training_silu_10)
        /*002c*/ 	.word	0x00000000
.L_9:


//--------------------- .nv.info.triton_poi_fused__native_batch_norm_legit_no_training_silu_10 --------------------------
	.section	.nv.info.triton_poi_fused__native_batch_norm_legit_no_training_silu_10,"",@"SHT_CUDA_INFO"
	.sectionflags	@""
	.align	4


	//----- nvinfo : EIATTR_CUDA_API_VERSION
	.align		4
        /*0000*/ 	.byte	0x04, 0x37
        /*0002*/ 	.short	(.L_11 - .L_10)
.L_10:
        /*0004*/ 	.word	0x0000007c


	//----- nvinfo : EIATTR_KPARAM_INFO
	.align		4
.L_11:
        /*0008*/ 	.byte	0x04, 0x17
        /*000a*/ 	.short	(.L_13 - .L_12)
.L_12:
        /*000c*/ 	.word	0x00000000
        /*0010*/ 	.short	0x0007
        /*0012*/ 	.short	0x0034
        /*0014*/ 	.byte	0x00, 0xf0, 0x11, 0x00


	//----- nvinfo : EIATTR_KPARAM_INFO
	.align		4
.L_13:
        /*0018*/ 	.byte	0x04, 0x17
        /*001a*/ 	.short	(.L_15 - .L_14)
.L_14:
        /*001c*/ 	.word	0x00000000
        /*0020*/ 	.short	0x0006
        /*0022*/ 	.short	0x0030
        /*0024*/ 	.byte	0x00, 0xf0, 0x11, 0x00


	//----- nvinfo : EIATTR_KPARAM_INFO
	.align		4
.L_15:
        /*0028*/ 	.byte	0x04, 0x17
        /*002a*/ 	.short	(.L_17 - .L_16)
.L_16:
        /*002c*/ 	.word	0x00000000
        /*0030*/ 	.short	0x0005
        /*0032*/ 	.short	0x0028
        /*0034*/ 	.byte	0x00, 0xf4, 0x21, 0x00


	//----- nvinfo : EIATTR_KPARAM_INFO
	.align		4
.L_17:
        /*0038*/ 	.byte	0x04, 0x17
        /*003a*/ 	.short	(.L_19 - .L_18)
.L_18:
        /*003c*/ 	.word	0x00000000
        /*0040*/ 	.short	0x0004
        /*0042*/ 	.short	0x0020
        /*0044*/ 	.byte	0x00, 0xf4, 0x21, 0x00


	//----- nvinfo : EIATTR_KPARAM_INFO
	.align		4
.L_19:
        /*0048*/ 	.byte	0x04, 0x17
        /*004a*/ 	.short	(.L_21 - .L_20)
.L_20:
        /*004c*/ 	.word	0x00000000
        /*0050*/ 	.short	0x0003
        /*0052*/ 	.short	0x0018
        /*0054*/ 	.byte	0x00, 0xf4, 0x21, 0x00


	//----- nvinfo : EIATTR_KPARAM_INFO
	.align		4
.L_21:
        /*0058*/ 	.byte	0x04, 0x17
        /*005a*/ 	.short	(.L_23 - .L_22)
.L_22:
        /*005c*/ 	.word	0x00000000
        /*0060*/ 	.short	0x0002
        /*0062*/ 	.short	0x0010
        /*0064*/ 	.byte	0x00, 0xf4, 0x21, 0x00


	//----- nvinfo : EIATTR_KPARAM_INFO
	.align		4
.L_23:
        /*0068*/ 	.byte	0x04, 0x17
        /*006a*/ 	.short	(.L_25 - .L_24)
.L_24:
        /*006c*/ 	.word	0x00000000
        /*0070*/ 	.short	0x0001
        /*0072*/ 	.short	0x0008
        /*0074*/ 	.byte	0x00, 0xf4, 0x21, 0x00


	//----- nvinfo : EIATTR_KPARAM_INFO
	.align		4
.L_25:
        /*0078*/ 	.byte	0x04, 0x17
        /*007a*/ 	.short	(.L_27 - .L_26)
.L_26:
        /*007c*/ 	.word	0x00000000
        /*0080*/ 	.short	0x0000
        /*0082*/ 	.short	0x0000
        /*0084*/ 	.byte	0x00, 0xf4, 0x21, 0x00


	//----- nvinfo : EIATTR_SPARSE_MMA_MASK
	.align		4
.L_27:
        /*0088*/ 	.byte	0x03, 0x50
        /*008a*/ 	.short	0x0000


	//----- nvinfo : EIATTR_MAXREG_COUNT
	.align		4
        /*008c*/ 	.byte	0x03, 0x1b
        /*008e*/ 	.short	0x00ff


	//----- nvinfo : EIATTR_EXIT_INSTR_OFFSETS
	.align		4
        /*0090*/ 	.byte	0x04, 0x1c
        /*0092*/ 	.short	(.L_29 - .L_28)


	//   ....[0]....
.L_28:
        /*0094*/ 	.word	0x00001b50


	//   ....[1]....
        /*0098*/ 	.word	0x00001ba0


	//----- nvinfo : EIATTR_REQNTID
	.align		4
.L_29:
        /*009c*/ 	.byte	0x04, 0x10
        /*009e*/ 	.short	(.L_31 - .L_30)
.L_30:
        /*00a0*/ 	.word	0x00000100
        /*00a4*/ 	.word	0x00000001
        /*00a8*/ 	.word	0x00000001


	//----- nvinfo : EIATTR_CBANK_PARAM_SIZE
	.align		4
.L_31:
        /*00ac*/ 	.byte	0x03, 0x19
        /*00ae*/ 	.short	0x0038


	//----- nvinfo : EIATTR_PARAM_CBANK
	.align		4
        /*00b0*/ 	.byte	0x04, 0x0a
        /*00b2*/ 	.short	(.L_33 - .L_32)
	.align		4
.L_32:
        /*00b4*/ 	.word	index@(.nv.constant0.triton_poi_fused__native_batch_norm_legit_no_training_silu_10)
        /*00b8*/ 	.short	0x0210
        /*00ba*/ 	.short	0x0038


	//----- nvinfo : EIATTR_SW_WAR
	.align		4
.L_33:
        /*00bc*/ 	.byte	0x04, 0x36
        /*00be*/ 	.short	(.L_35 - .L_34)
.L_34:
        /*00c0*/ 	.word	0x00000008
.L_35:


//--------------------- .nv.callgraph             --------------------------
	.section	.nv.callgraph,"",@"SHT_CUDA_CALLGRAPH"
	.align	4
	.sectionentsize	8
	.align		4
        /*0000*/ 	.word	0x00000000
	.align		4
        /*0004*/ 	.word	0xffffffff
	.align		4
        /*0008*/ 	.word	0x00000000
	.align		4
        /*000c*/ 	.word	0xfffffffe
	.align		4
        /*0010*/ 	.word	0x00000000
	.align		4
        /*0014*/ 	.word	0xfffffffd
	.align		4
        /*0018*/ 	.word	0x00000000
	.align		4
        /*001c*/ 	.word	0xfffffffc


//--------------------- .nv.constant4             --------------------------
	.section	.nv.constant4,"a",@progbits
	.align	8
	.align		8
.nv.constant4:
        /*0000*/ 	.dword	_$_str
	.align		8
        /*0008*/ 	.dword	_$_str_$_2


//--------------------- .text.triton_poi_fused__native_batch_norm_legit_no_training_silu_10 --------------------------
	.section	.text.triton_poi_fused__native_batch_norm_legit_no_training_silu_10,"ax",@progbits
	.sectionflags	@"SHF_BARRIERS=1"
	.align	128
        .global         triton_poi_fused__native_batch_norm_legit_no_training_silu_10
        .type           triton_poi_fused__native_batch_norm_legit_no_training_silu_10,@function
        .size           triton_poi_fused__native_batch_norm_legit_no_training_silu_10,(.L_x_1 - triton_poi_fused__native_batch_norm_legit_no_training_silu_10)
        .other          triton_poi_fused__native_batch_norm_legit_no_training_silu_10,@"STO_CUDA_ENTRY STV_DEFAULT"
triton_poi_fused__native_batch_norm_legit_no_training_silu_10:
.text.triton_poi_fused__native_batch_norm_legit_no_training_silu_10:
[----:B------:R-:W0:Y:S01]  /*0000*/  LDC R1, c[0x0][0x28] ;  /* 0x00000a00ff017b82 */ /* 0x000e220000000800 */
[----:B------:R-:W1:Y:S07]  /*0010*/  S2R R0, SR_TID.X ;  /* 0x0000000000007919 */ /* 0x000e6e0000002100 */
[----:B------:R-:W2:Y:S01]  /*0020*/  LDC.64 R28, c[0x0][0x210] ;  /* 0x00008400ff1c7b82 */ /* 0x000ea20000000a00 */
[----:B------:R-:W-:Y:S02]  /*0030*/  CS2R R4, SRZ ;  /* 0x0000000000047805 */ /* 0x000fe4000001ff00 */
[----:B------:R-:W-:Y:S01]  /*0040*/  CS2R R6, SRZ ;  /* 0x0000000000067805 */ /* 0x000fe2000001ff00 */
[----:B------:R-:W3:Y:S01]  /*0050*/  S2R R33, SR_CTAID.X ;  /* 0x0000000000217919 */ /* 0x000ee20000002500 */
[----:B------:R-:W-:Y:S01]  /*0060*/  ULDC.64 UR6, c[0x0][0x208] ;  /* 0x0000820000067ab9 */ /* 0x000fe20000000a00 */
[----:B------:R-:W4:Y:S02]  /*0070*/  S2R R3, SR_CTAID.Y ;  /* 0x0000000000037919 */ /* 0x000f240000002600 */
[----:B------:R-:W5:Y:S08]  /*0080*/  LDC.64 R36, c[0x0][0x220] ;  /* 0x00008800ff247b82 */ /* 0x000f700000000a00 */
[----:B------:R-:W5:Y:S01]  /*0090*/  LDC.64 R26, c[0x0][0x218] ;  /* 0x00008600ff1a7b82 */ /* 0x000f620000000a00 */
[----:B-1----:R-:W-:-:S02]  /*00a0*/  SHF.R.U32.HI R32, RZ, 0x2, R0 ;  /* 0x00000002ff207819 */ /* 0x002fc40000011600 */
[----:B------:R-:W-:Y:S02]  /*00b0*/  SHF.L.U32 R2, R0, 0x2, RZ ;  /* 0x0000000200027819 */ /* 0x000fe400000006ff */
[----:B---3--:R-:W-:Y:S02]  /*00c0*/  SHF.L.U32 R33, R33, 0x4, RZ ;  /* 0x0000000421217819 */ /* 0x008fe400000006ff */
[----:B------:R-:W-:Y:S02]  /*00d0*/  SGXT.U32 R32, R32, 0x6 ;  /* 0x000000062020781a */ /* 0x000fe40000000000 */
[----:B------:R-:W-:Y:S02]  /*00e0*/  LOP3.LUT R34, R33, 0xc, R2, 0xf8, !PT ;  /* 0x0000000c21227812 */ /* 0x000fe400078ef802 */
[----:B----4-:R-:W-:Y:S02]  /*00f0*/  PRMT R35, R32, 0x6540, R3 ;  /* 0x0000654020237816 */ /* 0x010fe40000000003 */
[----:B------:R-:W-:-:S02]  /*0100*/  ISETP.GE.AND P0, PT, R34, 0x40, PT ;  /* 0x000000402200780c */ /* 0x000fc40003f06270 */
[----:B------:R-:W-:-:S04]  /*0110*/  LEA R35, R35, R34, 0x6 ;  /* 0x0000002223237211 */ /* 0x000fc800078e30ff */
[----:B------:R-:W-:Y:S02]  /*0120*/  IADD3 R19, R35, 0x2000, RZ ;  /* 0x0000200023137810 */ /* 0x000fe40007ffe0ff */
[----:B------:R-:W-:-:S03]  /*0130*/  CS2R R20, SRZ ;  /* 0x0000000000147805 */ /* 0x000fc6000001ff00 */
[----:B--2---:R-:W-:Y:S01]  /*0140*/  IMAD.WIDE R18, R19, 0x4, R28 ;  /* 0x0000000413127825 */ /* 0x004fe200078e021c */
[----:B------:R-:W-:Y:S02]  /*0150*/  CS2R R22, SRZ ;  /* 0x0000000000167805 */ /* 0x000fe4000001ff00 */
[----:B------:R-:W-:Y:S02]  /*0160*/  CS2R R8, SRZ ;  /* 0x0000000000087805 */ /* 0x000fe4000001ff00 */
[----:B------:R-:W-:Y:S01]  /*0170*/  CS2R R10, SRZ ;  /* 0x00000000000a7805 */ /* 0x000fe2000001ff00 */
[C---:B-----5:R-:W-:Y:S01]  /*0180*/  IMAD.WIDE R36, R34.reuse, 0x4, R36 ;  /* 0x0000000422247825 */ /* 0x060fe200078e0224 */
[----:B------:R1:W2:Y:S01]  /*0190*/  @!P0 LDG.E.EL.128 R4, desc[UR6][R18.64] ;  /* 0x0000000612048981 */ /* 0x0002a2000c2e1d00 */
[----:B------:R-:W-:Y:S02]  /*01a0*/  CS2R R16, SRZ ;  /* 0x0000000000107805 */ /* 0x000fe4000001ff00 */
[----:B------:R-:W-:Y:S01]  /*01b0*/  IADD3 R31, R35, 0x3000, RZ ;  /* 0x00003000231f7810 */ /* 0x000fe20007ffe0ff */
[----:B0-----:R-:W-:Y:S01]  /*01c0*/  IMAD.WIDE R26, R34, 0x4, R26 ;  /* 0x00000004221a7825 */ /* 0x001fe200078e021a */
[----:B------:R-:W3:Y:S01]  /*01d0*/  @!P0 LDG.E.EL.128 R20, desc[UR6][R36.64] ;  /* 0x0000000624148981 */ /* 0x000ee2000c2e1d00 */
[----:B------:R-:W-:-:S02]  /*01e0*/  CS2R R12, SRZ ;  /* 0x00000000000c7805 */ /* 0x000fc4000001ff00 */
[----:B------:R-:W-:Y:S01]  /*01f0*/  CS2R R14, SRZ ;  /* 0x00000000000e7805 */ /* 0x000fe2000001ff00 */
[--C-:B------:R-:W-:Y:S01]  /*0200*/  IMAD.WIDE R24, R35, 0x4, R28.reuse ;  /* 0x0000000423187825 */ /* 0x100fe200078e021c */
[----:B-1----:R-:W-:Y:S02]  /*0210*/  CS2R R18, SRZ ;  /* 0x0000000000127805 */ /* 0x002fe4000001ff00 */
[----:B------:R-:W-:Y:S02]  /*0220*/  IADD3 R35, R35, 0x1000, RZ ;  /* 0x0000100023237810 */ /* 0x000fe40007ffe0ff */
[----:B------:R0:W4:Y:S01]  /*0230*/  @!P0 LDG.E.EL.128 R8, desc[UR6][R24.64] ;  /* 0x0000000618088981 */ /* 0x000122000c2e1d00 */
[----:B------:R-:W-:-:S03]  /*0240*/  IMAD.WIDE R30, R31, 0x4, R28 ;  /* 0x000000041f1e7825 */ /* 0x000fc600078e021c */
[----:B------:R1:W2:Y:S01]  /*0250*/  @!P0 LDG.E.EL.128 R16, desc[UR6][R26.64] ;  /* 0x000000061a108981 */ /* 0x0002a2000c2e1d00 */
[----:B------:R-:W-:-:S03]  /*0260*/  IMAD.WIDE R28, R35, 0x4, R28 ;  /* 0x00000004231c7825 */ /* 0x000fc600078e021c */
[----:B------:R5:W4:Y:S01]  /*0270*/  @!P0 LDG.E.EL.128 R12, desc[UR6][R30.64] ;  /* 0x000000061e0c8981 */ /* 0x000b22000c2e1d00 */
[----:B0-----:R-:W-:Y:S02]  /*0280*/  CS2R R24, SRZ ;  /* 0x0000000000187805 */ /* 0x001fe4000001ff00 */
[----:B-1----:R-:W-:Y:S01]  /*0290*/  CS2R R26, SRZ ;  /* 0x00000000001a7805 */ /* 0x002fe2000001ff00 */
[----:B-----5:R-:W0:Y:S05]  /*02a0*/  LDC.64 R30, c[0x0][0x228] ;  /* 0x00008a00ff1e7b82 */ /* 0x020e2a0000000a00 */
[----:B------:R1:W5:Y:S02]  /*02b0*/  @!P0 LDG.E.EL.128 R24, desc[UR6][R28.64] ;  /* 0x000000061c188981 */ /* 0x000364000c2e1d00 */
[----:B-1----:R-:W-:Y:S01]  /*02c0*/  CS2R R28, SRZ ;  /* 0x00000000001c7805 */ /* 0x002fe2000001ff00 */
[----:B0-----:R-:W-:Y:S01]  /*02d0*/  IMAD.WIDE R36, R34, 0x4, R30 ;  /* 0x0000000422247825 */ /* 0x001fe200078e021e */
[----:B------:R-:W-:-:S06]  /*02e0*/  CS2R R30, SRZ ;  /* 0x00000000001e7805 */ /* 0x000fcc000001ff00 */
[----:B------:R0:W5:Y:S01]  /*02f0*/  @!P0 LDG.E.EL.128 R28, desc[UR6][R36.64] ;  /* 0x00000006241c8981 */ /* 0x000162000c2e1d00 */
[----:B---3--:R-:W-:Y:S01]  /*0300*/  FADD R35, R20, 0.0010000000474974513054 ;  /* 0x3a83126f14237421 */ /* 0x008fe20000000000 */
[----:B------:R-:W-:Y:S01]  /*0310*/  FADD R22, R22, 0.0010000000474974513054 ;  /* 0x3a83126f16167421 */ /* 0x000fe20000000000 */
[C---:B--2---:R-:W-:Y:S02]  /*0320*/  FADD R20, -R19.reuse, R7 ;  /* 0x0000000713147221 */ /* 0x044fe40000000100 */
[----:B------:R-:W1:Y:S01]  /*0330*/  MUFU.SQRT R7, R35 ;  /* 0x0000002300077308 */ /* 0x000e620000002000 */
[C---:B----4-:R-:W-:Y:S01]  /*0340*/  FADD R11, -R19.reuse, R11 ;  /* 0x0000000b130b7221 */ /* 0x050fe20000000100 */
[C---:B------:R-:W-:Y:S01]  /*0350*/  FADD R15, -R19.reuse, R15 ;  /* 0x0000000f130f7221 */ /* 0x040fe20000000100 */
[C---:B------:R-:W-:Y:S01]  /*0360*/  FADD R10, -R18.reuse, R10 ;  /* 0x0000000a120a7221 */ /* 0x040fe20000000100 */
[C---:B------:R-:W-:Y:S01]  /*0370*/  FADD R14, -R18.reuse, R14 ;  /* 0x0000000e120e7221 */ /* 0x040fe20000000100 */
[----:B-----5:R-:W-:Y:S01]  /*0380*/  FADD R27, -R19, R27 ;  /* 0x0000001b131b7221 */ /* 0x020fe20000000100 */
[C---:B------:R-:W-:Y:S01]  /*0390*/  FADD R19, -R18.reuse, R6 ;  /* 0x0000000612137221 */ /* 0x040fe20000000100 */
[----:B------:R-:W-:Y:S01]  /*03a0*/  FADD R6, R21, 0.0010000000474974513054 ;  /* 0x3a83126f15067421 */ /* 0x000fe20000000000 */
[----:B------:R-:W-:-:S02]  /*03b0*/  FADD R26, -R18, R26 ;  /* 0x0000001a121a7221 */ /* 0x000fc40000000100 */
[----:B------:R-:W2:Y:S01]  /*03c0*/  MUFU.SQRT R18, R22 ;  /* 0x0000001600127308 */ /* 0x000ea20000002000 */
[----:B-1----:R-:W-:-:S07]  /*03d0*/  FSETP.GT.AND P5, PT, R7, 8.50705917302346158658e+37, PT ;  /* 0x7e8000000700780b */ /* 0x002fce0003fa4000 */
[----:B------:R-:W1:Y:S01]  /*03e0*/  MUFU.SQRT R6, R6 ;  /* 0x0000000600067308 */ /* 0x000e620000002000 */
[----:B------:R-:W-:Y:S01]  /*03f0*/  FSETP.GEU.AND P6, PT, R7, 1.175494350822287508e-38, PT ;  /* 0x008000000700780b */ /* 0x000fe20003fce000 */
[----:B------:R-:W-:-:S04]  /*0400*/  FADD R23, R23, 0.0010000000474974513054 ;  /* 0x3a83126f17177421 */ /* 0x000fc80000000000 */
[----:B------:R-:W-:Y:S01]  /*0410*/  @P5 FMUL R7, R7, 0.25 ;  /* 0x3e80000007075820 */ /* 0x000fe20000400000 */
[----:B--2---:R-:W-:Y:S01]  /*0420*/  FSETP.GT.AND P3, PT, R18, 8.50705917302346158658e+37, PT ;  /* 0x7e8000001200780b */ /* 0x004fe20003f64000 */
[----:B------:R-:W-:Y:S01]  /*0430*/  FADD R22, -R16, R12 ;  /* 0x0000000c10167221 */ /* 0x000fe20000000100 */
[----:B------:R-:W-:Y:S02]  /*0440*/  FSETP.GEU.AND P4, PT, R18, 1.175494350822287508e-38, PT ;  /* 0x008000001200780b */ /* 0x000fe40003f8e000 */
[----:B-1----:R-:W-:-:S03]  /*0450*/  FSETP.GT.AND P1, PT, R6, 8.50705917302346158658e+37, PT ;  /* 0x7e8000000600780b */ /* 0x002fc60003f24000 */
[----:B------:R-:W-:Y:S01]  /*0460*/  @!P6 FMUL R7, R7, 16777216 ;  /* 0x4b8000000707e820 */ /* 0x000fe20000400000 */
[----:B------:R-:W-:Y:S01]  /*0470*/  FSETP.GEU.AND P2, PT, R6, 1.175494350822287508e-38, PT ;  /* 0x008000000600780b */ /* 0x000fe20003f4e000 */
[----:B------:R-:W-:Y:S01]  /*0480*/  HFMA2.MMA R12, -RZ, RZ, 1.625, 0 ;  /* 0x3e800000ff0c7435 */ /* 0x000fe200000001ff */
[----:B0-----:R-:W0:Y:S03]  /*0490*/  MUFU.SQRT R36, R23 ;  /* 0x0000001700247308 */ /* 0x001e260000002000 */
[----:B------:R-:W-:Y:S01]  /*04a0*/  @P3 FMUL R18, R18, 0.25 ;  /* 0x3e80000012123820 */ /* 0x000fe20000400000 */
[C---:B------:R-:W-:Y:S01]  /*04b0*/  FADD R9, -R17.reuse, R9 ;  /* 0x0000000911097221 */ /* 0x040fe20000000100 */
[C---:B------:R-:W-:Y:S01]  /*04c0*/  FADD R21, -R17.reuse, R5 ;  /* 0x0000000511157221 */ /* 0x040fe20000000100 */
[C---:B------:R-:W-:Y:S02]  /*04d0*/  FADD R13, -R17.reuse, R13 ;  /* 0x0000000d110d7221 */ /* 0x040fe40000000100 */
[----:B------:R-:W1:Y:S01]  /*04e0*/  MUFU.RCP R7, R7 ;  /* 0x0000000700077308 */ /* 0x000e620000001000 */
[----:B------:R-:W-:Y:S01]  /*04f0*/  @P1 FMUL R6, R6, 0.25 ;  /* 0x3e80000006061820 */ /* 0x000fe20000400000 */
[----:B------:R-:W-:Y:S01]  /*0500*/  FADD R25, -R17, R25 ;  /* 0x0000001911197221 */ /* 0x000fe20000000100 */
[----:B------:R-:W-:Y:S01]  /*0510*/  FADD R17, -R16, R4 ;  /* 0x0000000410117221 */ /* 0x000fe20000000100 */
[----:B------:R-:W-:Y:S01]  /*0520*/  FSEL R4, R12, 1, P5 ;  /* 0x3f8000000c047808 */ /* 0x000fe20002800000 */
[----:B------:R-:W-:Y:S01]  /*0530*/  @!P2 FMUL R6, R6, 16777216 ;  /* 0x4b8000000606a820 */ /* 0x000fe20000400000 */
[----:B------:R-:W-:Y:S01]  /*0540*/  @!P4 FMUL R18, R18, 16777216 ;  /* 0x4b8000001212c820 */ /* 0x000fe20000400000 */
[----:B------:R-:W-:Y:S01]  /*0550*/  FADD R37, -R16, R24 ;  /* 0x0000001810257221 */ /* 0x000fe20000000100 */
[----:B0-----:R-:W-:Y:S01]  /*0560*/  FSETP.GT.AND P5, PT, R36, 8.50705917302346158658e+37, PT ;  /* 0x7e8000002400780b */ /* 0x001fe20003fa4000 */
[----:B------:R-:W-:Y:S01]  /*0570*/  @!P6 FMUL R4, R4, 16777216 ;  /* 0x4b8000000404e820 */ /* 0x000fe20000400000 */
[----:B------:R-:W0:Y:S01]  /*0580*/  MUFU.RCP R24, R6 ;  /* 0x0000000600187308 */ /* 0x000e220000001000 */
[----:B------:R-:W-:-:S02]  /*0590*/  FSEL R5, R12, 1, P1 ;  /* 0x3f8000000c057808 */ /* 0x000fc40000800000 */
[----:B------:R-:W-:-:S05]  /*05a0*/  FSETP.GEU.AND P1, PT, R36, 1.175494350822287508e-38, PT ;  /* 0x008000002400780b */ /* 0x000fca0003f2e000 */
[----:B------:R-:W2:Y:S01]  /*05b0*/  MUFU.RCP R23, R18 ;  /* 0x0000001200177308 */ /* 0x000ea20000001000 */
[----:B-1----:R-:W-:Y:S01]  /*05c0*/  FMUL R7, R7, R4 ;  /* 0x0000000407077220 */ /* 0x002fe20000400000 */
[----:B------:R-:W-:Y:S01]  /*05d0*/  FSEL R4, R12, 1, P3 ;  /* 0x3f8000000c047808 */ /* 0x000fe20001800000 */
[----:B------:R-:W-:-:S04]  /*05e0*/  @!P2 FMUL R5, R5, 16777216 ;  /* 0x4b8000000505a820 */ /* 0x000fc80000400000 */
[----:B------:R-:W-:Y:S01]  /*05f0*/  @!P4 FMUL R4, R4, 16777216 ;  /* 0x4b8000000404c820 */ /* 0x000fe20000400000 */
[----:B------:R-:W-:Y:S01]  /*0600*/  @P5 FMUL R36, R36, 0.25 ;  /* 0x3e80000024245820 */ /* 0x000fe20000400000 */
[----:B0-----:R-:W-:-:S03]  /*0610*/  FMUL R24, R24, R5 ;  /* 0x0000000518187220 */ /* 0x001fc60000400000 */
[----:B------:R-:W-:Y:S01]  /*0620*/  @!P1 FMUL R36, R36, 16777216 ;  /* 0x4b80000024249820 */ /* 0x000fe20000400000 */
[----:B--2---:R-:W-:Y:S02]  /*0630*/  FMUL R23, R23, R4 ;  /* 0x0000000417177220 */ /* 0x004fe40000400000 */
[----:B------:R-:W0:Y:S01]  /*0640*/  LDC.64 R4, c[0x0][0x230] ;  /* 0x00008c00ff047b82 */ /* 0x000e220000000a00 */
[----:B------:R-:W-:Y:S02]  /*0650*/  FADD R8, -R16, R8 ;  /* 0x0000000810087221 */ /* 0x000fe40000000100 */
[----:B------:R1:W2:Y:S01]  /*0660*/  MUFU.RCP R16, R36 ;  /* 0x0000002400107308 */ /* 0x0002a20000001000 */
[----:B------:R-:W-:-:S05]  /*0670*/  FSEL R35, R12, 1, P5 ;  /* 0x3f8000000c237808 */ /* 0x000fca0002800000 */
[----:B------:R-:W-:Y:S01]  /*0680*/  @!P1 FMUL R35, R35, 16777216 ;  /* 0x4b80000023239820 */ /* 0x000fe20000400000 */
[-C--:B------:R-:W-:Y:S01]  /*0690*/  FMUL R18, R25, R24.reuse ;  /* 0x0000001819127220 */ /* 0x080fe20000400000 */
[-C--:B------:R-:W-:Y:S01]  /*06a0*/  FMUL R13, R13, R24.reuse ;  /* 0x000000180d0d7220 */ /* 0x080fe20000400000 */
[-C--:B-1----:R-:W-:Y:S01]  /*06b0*/  FMUL R36, R21, R24.reuse ;  /* 0x0000001815247220 */ /* 0x082fe20000400000 */
[-C--:B------:R-:W-:Y:S01]  /*06c0*/  FMUL R37, R37, R7.reuse ;  /* 0x0000000725257220 */ /* 0x080fe20000400000 */
[-C--:B------:R-:W-:Y:S01]  /*06d0*/  FMUL R17, R17, R7.reuse ;  /* 0x0000000711117220 */ /* 0x080fe20000400000 */
[----:B------:R-:W-:Y:S01]  /*06e0*/  FMUL R22, R22, R7 ;  /* 0x0000000716167220 */ /* 0x000fe20000400000 */
[----:B--2---:R-:W-:Y:S01]  /*06f0*/  FMUL R16, R16, R35 ;  /* 0x0000002310107220 */ /* 0x004fe20000400000 */
[----:B------:R-:W-:Y:S01]  /*0700*/  FMUL R35, R8, R7 ;  /* 0x0000000708237220 */ /* 0x000fe20000400000 */
[----:B------:R-:W-:Y:S01]  /*0710*/  FMUL R8, R9, R24 ;  /* 0x0000001809087220 */ /* 0x000fe20000400000 */
[----:B------:R-:W-:Y:S01]  /*0720*/  CS2R R6, SRZ ;  /* 0x0000000000067805 */ /* 0x000fe2000001ff00 */
[----:B0-----:R-:W-:Y:S01]  /*0730*/  IMAD.WIDE R24, R34, 0x4, R4 ;  /* 0x0000000422187825 */ /* 0x001fe200078e0204 */
[----:B------:R-:W-:-:S06]  /*0740*/  CS2R R4, SRZ ;  /* 0x0000000000047805 */ /* 0x000fcc000001ff00 */
[----:B------:R0:W2:Y:S01]  /*0750*/  @!P0 LDG.E.EL.128 R4, desc[UR6][R24.64] ;  /* 0x0000000618048981 */ /* 0x0000a2000c2e1d00 */
[----:B------:R-:W1:Y:S01]  /*0760*/  S2UR UR5, SR_CgaCtaId ;  /* 0x00000000000579c3 */ /* 0x000e620000008800 */
[-C--:B0-----:R-:W-:Y:S01]  /*0770*/  FMUL R25, R26, R23.reuse ;  /* 0x000000171a197220 */ /* 0x081fe20000400000 */
[-C--:B------:R-:W-:Y:S01]  /*0780*/  FMUL R24, R11, R16.reuse ;  /* 0x000000100b187220 */ /* 0x080fe20000400000 */
[----:B------:R-:W-:Y:S01]  /*0790*/  FMUL R26, R20, R16 ;  /* 0x00000010141a7220 */ /* 0x000fe20000400000 */
[----:B------:R-:W-:Y:S01]  /*07a0*/  FMUL R19, R19, R23 ;  /* 0x0000001713137220 */ /* 0x000fe20000400000 */
[----:B------:R-:W-:Y:S02]  /*07b0*/  UMOV UR4, 0x400 ;  /* 0x0000040000047882 */ /* 0x000fe40000000000 */
[----:B-1----:R-:W-:Y:S01]  /*07c0*/  UPRMT UR4, UR5, 0x654, UR4 ;  /* 0x0000065405047896 */ /* 0x002fe20008000004 */
[----:B--2---:R-:W-:Y:S01]  /*07d0*/  FFMA R35, R35, R28, R4 ;  /* 0x0000001c23237223 */ /* 0x004fe20000000004 */
[----:B------:R-:W-:-:S03]  /*07e0*/  FFMA R8, R8, R29, R5 ;  /* 0x0000001d08087223 */ /* 0x000fc60000000005 */
[----:B------:R-:W-:Y:S01]  /*07f0*/  FADD R21, RZ, -R35 ;  /* 0x80000023ff157221 */ /* 0x000fe20000000000 */
[----:B------:R-:W-:Y:S01]  /*0800*/  FADD R9, RZ, -R8 ;  /* 0x80000008ff097221 */ /* 0x000fe20000000000 */
[-CC-:B------:R-:W-:Y:S01]  /*0810*/  FFMA R18, R18, R29.reuse, R5.reuse ;  /* 0x0000001d12127223 */ /* 0x180fe20000000005 */
[-CC-:B------:R-:W-:Y:S01]  /*0820*/  FFMA R36, R36, R29.reuse, R5.reuse ;  /* 0x0000001d24247223 */ /* 0x180fe20000000005 */
[----:B------:R-:W-:Y:S01]  /*0830*/  FMUL R21, R21, 1.4426950216293334961 ;  /* 0x3fb8aa3b15157820 */ /* 0x000fe20000400000 */
[----:B------:R-:W-:Y:S01]  /*0840*/  FFMA R13, R13, R29, R5 ;  /* 0x0000001d0d0d7223 */ /* 0x000fe20000000005 */
[----:B------:R-:W-:Y:S01]  /*0850*/  FMUL R5, R10, R23 ;  /* 0x000000170a057220 */ /* 0x000fe20000400000 */
[----:B------:R-:W-:Y:S02]  /*0860*/  FMUL R9, R9, 1.4426950216293334961 ;  /* 0x3fb8aa3b09097820 */ /* 0x000fe40000400000 */
[----:B------:R-:W-:Y:S01]  /*0870*/  FSETP.GEU.AND P0, PT, R21, -126, PT ;  /* 0xc2fc00001500780b */ /* 0x000fe20003f0e000 */
[----:B------:R-:W-:-:S02]  /*0880*/  FFMA R5, R5, R30, R6 ;  /* 0x0000001e05057223 */ /* 0x000fc40000000006 */
[----:B------:R-:W-:Y:S02]  /*0890*/  FSETP.GEU.AND P1, PT, R9, -126, PT ;  /* 0xc2fc00000900780b */ /* 0x000fe40003f2e000 */
[----:B------:R-:W-:-:S04]  /*08a0*/  FADD R10, RZ, -R5 ;  /* 0x80000005ff0a7221 */ /* 0x000fc80000000000 */
[----:B------:R-:W-:-:S04]  /*08b0*/  FMUL R10, R10, 1.4426950216293334961 ;  /* 0x3fb8aa3b0a0a7820 */ /* 0x000fc80000400000 */
[----:B------:R-:W-:Y:S01]  /*08c0*/  @!P0 FMUL R21, R21, 0.5 ;  /* 0x3f00000015158820 */ /* 0x000fe20000400000 */
[----:B------:R-:W-:Y:S02]  /*08d0*/  FSETP.GEU.AND P2, PT, R10, -126, PT ;  /* 0xc2fc00000a00780b */ /* 0x000fe40003f4e000 */
[----:B------:R-:W-:-:S03]  /*08e0*/  @!P1 FMUL R9, R9, 0.5 ;  /* 0x3f00000009099820 */ /* 0x000fc60000400000 */
[----:B------:R-:W0:Y:S01]  /*08f0*/  MUFU.EX2 R21, R21 ;  /* 0x0000001500157308 */ /* 0x000e220000000800 */
[-CC-:B------:R-:W-:Y:S01]  /*0900*/  FFMA R37, R37, R28.reuse, R4.reuse ;  /* 0x0000001c25257223 */ /* 0x180fe20000000004 */
[-CC-:B------:R-:W-:Y:S01]  /*0910*/  FFMA R17, R17, R28.reuse, R4.reuse ;  /* 0x0000001c11117223 */ /* 0x180fe20000000004 */
[----:B------:R-:W-:-:S05]  /*0920*/  FFMA R22, R22, R28, R4 ;  /* 0x0000001c16167223 */ /* 0x000fca0000000004 */
[----:B------:R-:W1:Y:S01]  /*0930*/  MUFU.EX2 R9, R9 ;  /* 0x0000000900097308 */ /* 0x000e620000000800 */
[----:B------:R-:W2:Y:S01]  /*0940*/  S2R R4, SR_TID.X ;  /* 0x0000000000047919 */ /* 0x000ea20000002100 */
[----:B------:R-:W-:Y:S01]  /*0950*/  @!P2 FMUL R10, R10, 0.5 ;  /* 0x3f0000000a0aa820 */ /* 0x000fe20000400000 */
[----:B0-----:R-:W-:-:S05]  /*0960*/  @!P0 FMUL R21, R21, R21 ;  /* 0x0000001515158220 */ /* 0x001fca0000400000 */
[----:B------:R-:W0:Y:S01]  /*0970*/  MUFU.EX2 R10, R10 ;  /* 0x0000000a000a7308 */ /* 0x000e220000000800 */
[----:B------:R-:W-:Y:S01]  /*0980*/  FFMA R11, R25, R30, R6 ;  /* 0x0000001e190b7223 */ /* 0x000fe20000000006 */
[----:B------:R-:W-:Y:S01]  /*0990*/  FADD R21, R21, 1 ;  /* 0x3f80000015157421 */ /* 0x000fe20000000000 */
[----:B-1----:R-:W-:-:S04]  /*09a0*/  @!P1 FMUL R9, R9, R9 ;  /* 0x0000000909099220 */ /* 0x002fc80000400000 */
[----:B------:R-:W-:Y:S01]  /*09b0*/  FSETP.GT.AND P0, PT, R21, 8.50705917302346158658e+37, PT ;  /* 0x7e8000001500780b */ /* 0x000fe20003f04000 */
[----:B------:R-:W-:-:S05]  /*09c0*/  FADD R25, R9, 1 ;  /* 0x3f80000009197421 */ /* 0x000fca0000000000 */
[----:B------:R-:W-:Y:S01]  /*09d0*/  FSETP.GT.AND P1, PT, R25, 8.50705917302346158658e+37, PT ;  /* 0x7e8000001900780b */ /* 0x000fe20003f24000 */
[----:B0-----:R-:W-:Y:S01]  /*09e0*/  @!P2 FMUL R10, R10, R10 ;  /* 0x0000000a0a0aa220 */ /* 0x001fe20000400000 */
[----:B------:R-:W-:-:S03]  /*09f0*/  FFMA R9, R26, R31, R7 ;  /* 0x0000001f1a097223 */ /* 0x000fc60000000007 */
[----:B------:R-:W-:Y:S02]  /*0a00*/  FADD R26, R10, 1 ;  /* 0x3f8000000a1a7421 */ /* 0x000fe40000000000 */
[----:B------:R-:W-:Y:S01]  /*0a10*/  @P0 FMUL R21, R21, 0.25 ;  /* 0x3e80000015150820 */ /* 0x000fe20000400000 */
[----:B------:R-:W-:Y:S01]  /*0a20*/  FMUL R23, R14, R23 ;  /* 0x000000170e177220 */ /* 0x000fe20000400000 */
[-C--:B------:R-:W-:Y:S01]  /*0a30*/  FMUL R28, R27, R16.reuse ;  /* 0x000000101b1c7220 */ /* 0x080fe20000400000 */
[----:B------:R-:W-:Y:S01]  /*0a40*/  FMUL R16, R15, R16 ;  /* 0x000000100f107220 */ /* 0x000fe20000400000 */
[----:B------:R-:W-:Y:S01]  /*0a50*/  FSETP.GT.AND P3, PT, R26, 8.50705917302346158658e+37, PT ;  /* 0x7e8000001a00780b */ /* 0x000fe20003f64000 */
[-CC-:B------:R-:W-:Y:S01]  /*0a60*/  FFMA R14, R19, R30.reuse, R6.reuse ;  /* 0x0000001e130e7223 */ /* 0x180fe20000000006 */
[----:B--2---:R-:W-:Y:S01]  /*0a70*/  SHF.L.U32 R15, R4, 0xa, RZ ;  /* 0x0000000a040f7819 */ /* 0x004fe200000006ff */
[----:B------:R-:W-:Y:S01]  /*0a80*/  @P1 FMUL R25, R25, 0.25 ;  /* 0x3e80000019191820 */ /* 0x000fe20000400000 */
[----:B------:R-:W-:Y:S01]  /*0a90*/  FFMA R6, R23, R30, R6 ;  /* 0x0000001e17067223 */ /* 0x000fe20000000006 */
[----:B------:R-:W-:Y:S01]  /*0aa0*/  FFMA R23, R24, R31, R7 ;  /* 0x0000001f18177223 */ /* 0x000fe20000000007 */
[----:B------:R-:W0:Y:S01]  /*0ab0*/  MUFU.RCP R21, R21 ;  /* 0x0000001500157308 */ /* 0x000e220000001000 */
[----:B------:R-:W-:-:S02]  /*0ac0*/  LOP3.LUT R15, R15, 0xc00, RZ, 0xc0, !PT ;  /* 0x00000c000f0f7812 */ /* 0x000fc400078ec0ff */
[----:B------:R-:W-:Y:S02]  /*0ad0*/  FADD R27, RZ, -R23 ;  /* 0x80000017ff1b7221 */ /* 0x000fe40000000000 */
[----:B------:R-:W-:-:S03]  /*0ae0*/  LOP3.LUT R24, R15, 0x200, RZ, 0xfc, !PT ;  /* 0x000002000f187812 */ /* 0x000fc600078efcff */
[----:B------:R-:W1:Y:S01]  /*0af0*/  MUFU.RCP R25, R25 ;  /* 0x0000001900197308 */ /* 0x000e620000001000 */
[----:B------:R-:W-:Y:S01]  /*0b00*/  FMUL R27, R27, 1.4426950216293334961 ;  /* 0x3fb8aa3b1b1b7820 */ /* 0x000fe20000400000 */
[----:B------:R-:W-:Y:S01]  /*0b10*/  @P3 FMUL R26, R26, 0.25 ;  /* 0x3e8000001a1a3820 */ /* 0x000fe20000400000 */
[----:B------:R-:W-:Y:S01]  /*0b20*/  LEA.HI R29, R24, UR4, RZ, 0x1c ;  /* 0x00000004181d7c11 */ /* 0x000fe2000f8fe0ff */
[----:B------:R-:W-:Y:S01]  /*0b30*/  FFMA R20, R28, R31, R7 ;  /* 0x0000001f1c147223 */ /* 0x000fe20000000007 */
[----:B------:R-:W-:Y:S01]  /*0b40*/  FSEL R24, R12, 1, P0 ;  /* 0x3f8000000c187808 */ /* 0x000fe20000000000 */
[----:B------:R-:W-:Y:S01]  /*0b50*/  FADD R28, RZ, -R37 ;  /* 0x80000025ff1c7221 */ /* 0x000fe20000000000 */
[C---:B------:R-:W-:Y:S01]  /*0b60*/  LOP3.LUT R10, R15.reuse, 0x300, RZ, 0xfc, !PT ;  /* 0x000003000f0a7812 */ /* 0x040fe200078efcff */
[----:B------:R-:W2:Y:S01]  /*0b70*/  MUFU.RCP R26, R26 ;  /* 0x0000001a001a7308 */ /* 0x000ea20000001000 */
[----:B------:R-:W-:Y:S02]  /*0b80*/  LOP3.LUT R32, R15, R32, RZ, 0xfc, !PT ;  /* 0x000000200f207212 */ /* 0x000fe400078efcff */
[----:B------:R-:W-:-:S02]  /*0b90*/  FSETP.GEU.AND P0, PT, R27, -126, PT ;  /* 0xc2fc00001b00780b */ /* 0x000fc40003f0e000 */
[----:B------:R-:W-:Y:S01]  /*0ba0*/  FSEL R30, R12, 1, P1 ;  /* 0x3f8000000c1e7808 */ /* 0x000fe20000800000 */
[----:B------:R-:W-:Y:S01]  /*0bb0*/  FFMA R7, R16, R31, R7 ;  /* 0x0000001f10077223 */ /* 0x000fe20000000007 */
[----:B0-----:R-:W-:Y:S01]  /*0bc0*/  FMUL R24, R21, R24 ;  /* 0x0000001815187220 */ /* 0x001fe20000400000 */
[----:B------:R-:W-:Y:S01]  /*0bd0*/  FMUL R28, R28, 1.4426950216293334961 ;  /* 0x3fb8aa3b1c1c7820 */ /* 0x000fe20000400000 */
[----:B------:R-:W-:Y:S01]  /*0be0*/  LEA.HI R31, R10, UR4, RZ, 0x1c ;  /* 0x000000040a1f7c11 */ /* 0x000fe2000f8fe0ff */
[----:B------:R-:W-:Y:S01]  /*0bf0*/  FADD R21, RZ, -R18 ;  /* 0x80000012ff157221 */ /* 0x000fe20000000000 */
[----:B------:R-:W-:Y:S01]  /*0c00*/  LEA R10, R32, R29, 0x2 ;  /* 0x0000001d200a7211 */ /* 0x000fe200078e10ff */
[----:B-1----:R-:W-:Y:S01]  /*0c10*/  FMUL R29, R25, R30 ;  /* 0x0000001e191d7220 */ /* 0x002fe20000400000 */
[----:B------:R-:W-:Y:S01]  /*0c20*/  FSETP.GEU.AND P1, PT, R28, -126, PT ;  /* 0xc2fc00001c00780b */ /* 0x000fe20003f2e000 */
[----:B------:R-:W-:Y:S02]  /*0c30*/  FMUL R25, R21, 1.4426950216293334961 ;  /* 0x3fb8aa3b15197820 */ /* 0x000fe40000400000 */
[----:B------:R-:W-:Y:S01]  /*0c40*/  FMUL R21, R8, R29 ;  /* 0x0000001d08157220 */ /* 0x000fe20000400000 */
[----:B------:R-:W-:Y:S01]  /*0c50*/  FADD R8, RZ, -R11 ;  /* 0x8000000bff087221 */ /* 0x000fe20000000000 */
[----:B------:R-:W-:Y:S01]  /*0c60*/  FSEL R29, R12, 1, P3 ;  /* 0x3f8000000c1d7808 */ /* 0x000fe20001800000 */
[----:B------:R-:W-:Y:S01]  /*0c70*/  @!P0 FMUL R27, R27, 0.5 ;  /* 0x3f0000001b1b8820 */ /* 0x000fe20000400000 */
[----:B------:R-:W-:Y:S01]  /*0c80*/  FSETP.GEU.AND P2, PT, R25, -126, PT ;  /* 0xc2fc00001900780b */ /* 0x000fe20003f4e000 */
[----:B------:R-:W-:-:S02]  /*0c90*/  FMUL R8, R8, 1.4426950216293334961 ;  /* 0x3fb8aa3b08087820 */ /* 0x000fc40000400000 */
[----:B--2---:R-:W-:Y:S01]  /*0ca0*/  FMUL R30, R26, R29 ;  /* 0x0000001d1a1e7220 */ /* 0x004fe20000400000 */
[----:B------:R-:W-:Y:S01]  /*0cb0*/  FADD R26, RZ, -R20 ;  /* 0x80000014ff1a7221 */ /* 0x000fe20000000000 */
[----:B------:R-:W0:Y:S01]  /*0cc0*/  MUFU.EX2 R27, R27 ;  /* 0x0000001b001b7308 */ /* 0x000e220000000800 */
[----:B------:R-:W-:Y:S01]  /*0cd0*/  FSETP.GEU.AND P4, PT, R8, -126, PT ;  /* 0xc2fc00000800780b */ /* 0x000fe20003f8e000 */
[----:B------:R-:W-:Y:S01]  /*0ce0*/  @!P1 FMUL R28, R28, 0.5 ;  /* 0x3f0000001c1c9820 */ /* 0x000fe20000400000 */
[C---:B------:R-:W-:Y:S01]  /*0cf0*/  LOP3.LUT R16, R15.reuse, 0x100, RZ, 0xfc, !PT ;  /* 0x000001000f107812 */ /* 0x040fe200078efcff */
[----:B------:R-:W-:Y:S01]  /*0d00*/  FMUL R26, R26, 1.4426950216293334961 ;  /* 0x3fb8aa3b1a1a7820 */ /* 0x000fe20000400000 */
[----:B------:R-:W-:Y:S02]  /*0d10*/  LEA.HI R19, R15, UR4, RZ, 0x1c ;  /* 0x000000040f137c11 */ /* 0x000fe4000f8fe0ff */
[----:B------:R-:W-:Y:S01]  /*0d20*/  LEA.HI R15, R16, UR4, RZ, 0x1c ;  /* 0x00000004100f7c11 */ /* 0x000fe2000f8fe0ff */
[----:B------:R-:W-:Y:S01]  /*0d30*/  @!P2 FMUL R25, R25, 0.5 ;  /* 0x3f0000001919a820 */ /* 0x000fe20000400000 */
[----:B------:R-:W1:Y:S01]  /*0d40*/  MUFU.EX2 R28, R28 ;  /* 0x0000001c001c7308 */ /* 0x000e620000000800 */
[----:B------:R-:W-:Y:S01]  /*0d50*/  FSETP.GEU.AND P3, PT, R26, -126, PT ;  /* 0xc2fc00001a00780b */ /* 0x000fe20003f6e000 */
[----:B------:R-:W-:Y:S01]  /*0d60*/  FADD R29, RZ, -R17 ;  /* 0x80000011ff1d7221 */ /* 0x000fe20000000000 */
[----:B------:R-:W-:-:S02]  /*0d70*/  LEA R16, R32, R15, 0x2 ;  /* 0x0000000f20107211 */ /* 0x000fc400078e10ff */
[----:B------:R-:W-:Y:S01]  /*0d80*/  LEA R15, R32, R31, 0x2 ;  /* 0x0000001f200f7211 */ /* 0x000fe200078e10ff */
[----:B------:R-:W-:Y:S01]  /*0d90*/  FMUL R31, R29, 1.4426950216293334961 ;  /* 0x3fb8aa3b1d1f7820 */ /* 0x000fe20000400000 */
[----:B------:R-:W-:Y:S01]  /*0da0*/  @!P4 FMUL R8, R8, 0.5 ;  /* 0x3f0000000808c820 */ /* 0x000fe20000400000 */
[----:B------:R-:W2:Y:S01]  /*0db0*/  MUFU.EX2 R25, R25 ;  /* 0x0000001900197308 */ /* 0x000ea20000000800 */
[----:B0-----:R-:W-:Y:S02]  /*0dc0*/  @!P0 FMUL R27, R27, R27 ;  /* 0x0000001b1b1b8220 */ /* 0x001fe40000400000 */
[----:B------:R-:W-:-:S03]  /*0dd0*/  FSETP.GEU.AND P0, PT, R31, -126, PT ;  /* 0xc2fc00001f00780b */ /* 0x000fc60003f0e000 */
[----:B------:R-:W-:Y:S02]  /*0de0*/  @!P3 FMUL R26, R26, 0.5 ;  /* 0x3f0000001a1ab820 */ /* 0x000fe40000400000 */
[----:B------:R-:W0:Y:S01]  /*0df0*/  MUFU.EX2 R8, R8 ;  /* 0x0000000800087308 */ /* 0x000e220000000800 */
[----:B-1----:R-:W-:Y:S01]  /*0e00*/  @!P1 FMUL R28, R28, R28 ;  /* 0x0000001c1c1c9220 */ /* 0x002fe20000400000 */
[----:B------:R-:W-:Y:S01]  /*0e10*/  LEA R19, R32, R19, 0x2 ;  /* 0x0000001320137211 */ /* 0x000fe200078e10ff */
[----:B------:R-:W-:Y:S02]  /*0e20*/  FADD R32, R27, 1 ;  /* 0x3f8000001b207421 */ /* 0x000fe40000000000 */
[----:B------:R-:W-:Y:S01]  /*0e30*/  FADD R27, R28, 1 ;  /* 0x3f8000001c1b7421 */ /* 0x000fe20000000000 */
[----:B--2---:R-:W-:Y:S02]  /*0e40*/  @!P2 FMUL R25, R25, R25 ;  /* 0x000000191919a220 */ /* 0x004fe40000400000 */
[----:B------:R-:W1:Y:S01]  /*0e50*/  MUFU.EX2 R26, R26 ;  /* 0x0000001a001a7308 */ /* 0x000e620000000800 */
[----:B------:R-:W-:Y:S01]  /*0e60*/  @!P0 FMUL R31, R31, 0.5 ;  /* 0x3f0000001f1f8820 */ /* 0x000fe20000400000 */
[----:B------:R-:W-:Y:S01]  /*0e70*/  FSETP.GT.AND P1, PT, R32, 8.50705917302346158658e+37, PT ;  /* 0x7e8000002000780b */ /* 0x000fe20003f24000 */
[----:B------:R-:W-:Y:S01]  /*0e80*/  FMUL R5, R5, R30 ;  /* 0x0000001e05057220 */ /* 0x000fe20000400000 */
[----:B------:R-:W-:Y:S01]  /*0e90*/  FSETP.GT.AND P2, PT, R27, 8.50705917302346158658e+37, PT ;  /* 0x7e8000001b00780b */ /* 0x000fe20003f44000 */
[----:B------:R-:W-:Y:S01]  /*0ea0*/  FADD R30, R25, 1 ;  /* 0x3f800000191e7421 */ /* 0x000fe20000000000 */
[----:B0-----:R-:W-:-:S02]  /*0eb0*/  @!P4 FMUL R8, R8, R8 ;  /* 0x000000080808c220 */ /* 0x001fc40000400000 */
[----:B------:R0:W2:Y:S02]  /*0ec0*/  MUFU.EX2 R25, R31 ;  /* 0x0000001f00197308 */ /* 0x0000a40000000800 */
[----:B------:R-:W-:Y:S01]  /*0ed0*/  FADD R28, R8, 1 ;  /* 0x3f800000081c7421 */ /* 0x000fe20000000000 */
[----:B------:R-:W-:Y:S01]  /*0ee0*/  FSETP.GT.AND P4, PT, R30, 8.50705917302346158658e+37, PT ;  /* 0x7e8000001e00780b */ /* 0x000fe20003f84000 */
[----:B-1----:R-:W-:-:S03]  /*0ef0*/  @!P3 FMUL R26, R26, R26 ;  /* 0x0000001a1a1ab220 */ /* 0x002fc60000400000 */
[----:B------:R-:W-:Y:S01]  /*0f00*/  @P1 FMUL R32, R32, 0.25 ;  /* 0x3e80000020201820 */ /* 0x000fe20000400000 */
[----:B------:R-:W-:Y:S01]  /*0f10*/  FSETP.GT.AND P3, PT, R28, 8.50705917302346158658e+37, PT ;  /* 0x7e8000001c00780b */ /* 0x000fe20003f64000 */
[----:B------:R-:W-:Y:S01]  /*0f20*/  @P2 FMUL R27, R27, 0.25 ;  /* 0x3e8000001b1b2820 */ /* 0x000fe20000400000 */
[----:B------:R-:W-:Y:S01]  /*0f30*/  FADD R29, R26, 1 ;  /* 0x3f8000001a1d7421 */ /* 0x000fe20000000000 */
[----:B0-----:R-:W-:Y:S02]  /*0f40*/  FSEL R31, R12, 1, P1 ;  /* 0x3f8000000c1f7808 */ /* 0x001fe40000800000 */
[----:B------:R-:W0:Y:S01]  /*0f50*/  MUFU.RCP R32, R32 ;  /* 0x0000002000207308 */ /* 0x000e220000001000 */
[----:B--2---:R-:W-:Y:S01]  /*0f60*/  @!P0 FMUL R25, R25, R25 ;  /* 0x0000001919198220 */ /* 0x004fe20000400000 */
[----:B------:R-:W-:Y:S01]  /*0f70*/  FSETP.GT.AND P1, PT, R29, 8.50705917302346158658e+37, PT ;  /* 0x7e8000001d00780b */ /* 0x000fe20003f24000 */
[----:B------:R-:W-:Y:S02]  /*0f80*/  @P4 FMUL R30, R30, 0.25 ;  /* 0x3e8000001e1e4820 */ /* 0x000fe40000400000 */
[----:B------:R-:W-:-:S03]  /*0f90*/  FADD R25, R25, 1 ;  /* 0x3f80000019197421 */ /* 0x000fc60000000000 */
[----:B------:R-:W1:Y:S01]  /*0fa0*/  MUFU.RCP R27, R27 ;  /* 0x0000001b001b7308 */ /* 0x000e620000001000 */
[----:B------:R-:W-:Y:S01]  /*0fb0*/  @P3 FMUL R28, R28, 0.25 ;  /* 0x3e8000001c1c3820 */ /* 0x000fe20000400000 */
[----:B------:R-:W-:Y:S02]  /*0fc0*/  FSETP.GT.AND P0, PT, R25, 8.50705917302346158658e+37, PT ;  /* 0x7e8000001900780b */ /* 0x000fe40003f04000 */
[----:B------:R-:W-:-:S04]  /*0fd0*/  FSEL R26, R12, 1, P2 ;  /* 0x3f8000000c1a7808 */ /* 0x000fc80001000000 */
[----:B------:R-:W2:Y:S01]  /*0fe0*/  MUFU.RCP R30, R30 ;  /* 0x0000001e001e7308 */ /* 0x000ea20000001000 */
[----:B------:R-:W-:Y:S01]  /*0ff0*/  @P1 FMUL R29, R29, 0.25 ;  /* 0x3e8000001d1d1820 */ /* 0x000fe20000400000 */
[----:B0-----:R-:W-:-:S06]  /*1000*/  FMUL R8, R32, R31 ;  /* 0x0000001f20087220 */ /* 0x001fcc0000400000 */
[----:B------:R-:W0:Y:S01]  /*1010*/  MUFU.RCP R28, R28 ;  /* 0x0000001c001c7308 */ /* 0x000e220000001000 */
[----:B-1----:R-:W-:Y:S01]  /*1020*/  FMUL R26, R27, R26 ;  /* 0x0000001a1b1a7220 */ /* 0x002fe20000400000 */
[----:B------:R-:W-:Y:S01]  /*1030*/  FADD R27, RZ, -R36 ;  /* 0x80000024ff1b7221 */ /* 0x000fe20000000000 */
[----:B------:R-:W-:Y:S01]  /*1040*/  FMUL R8, R23, R8 ;  /* 0x0000000817087220 */ /* 0x000fe20000400000 */
[C---:B------:R-:W-:Y:S01]  /*1050*/  FSEL R23, R12.reuse, 1, P4 ;  /* 0x3f8000000c177808 */ /* 0x040fe20002000000 */
[----:B------:R-:W-:Y:S01]  /*1060*/  @P0 FMUL R25, R25, 0.25 ;  /* 0x3e80000019190820 */ /* 0x000fe20000400000 */
[----:B------:R-:W-:Y:S02]  /*1070*/  FMUL R27, R27, 1.4426950216293334961 ;  /* 0x3fb8aa3b1b1b7820 */ /* 0x000fe40000400000 */
[----:B------:R-:W1:Y:S01]  /*1080*/  MUFU.RCP R29, R29 ;  /* 0x0000001d001d7308 */ /* 0x000e620000001000 */
[----:B------:R-:W-:Y:S01]  /*1090*/  FSEL R31, R12, 1, P3 ;  /* 0x3f8000000c1f7808 */ /* 0x000fe20001800000 */
[----:B--2---:R-:W-:Y:S01]  /*10a0*/  FMUL R23, R30, R23 ;  /* 0x000000171e177220 */ /* 0x004fe20000400000 */
[----:B------:R-:W-:-:S03]  /*10b0*/  FSETP.GEU.AND P4, PT, R27, -126, PT ;  /* 0xc2fc00001b00780b */ /* 0x000fc60003f8e000 */
[----:B------:R-:W-:Y:S01]  /*10c0*/  FMUL R23, R18, R23 ;  /* 0x0000001712177220 */ /* 0x000fe20000400000 */
[----:B0-----:R-:W-:Y:S01]  /*10d0*/  FMUL R30, R28, R31 ;  /* 0x0000001f1c1e7220 */ /* 0x001fe20000400000 */
[----:B------:R-:W0:Y:S01]  /*10e0*/  MUFU.RCP R25, R25 ;  /* 0x0000001900197308 */ /* 0x000e220000001000 */
[----:B------:R-:W-:Y:S01]  /*10f0*/  FADD R28, RZ, -R14 ;  /* 0x8000000eff1c7221 */ /* 0x000fe20000000000 */
[----:B------:R-:W-:-:S03]  /*1100*/  FSEL R18, R12, 1, P1 ;  /* 0x3f8000000c127808 */ /* 0x000fc60000800000 */
[----:B------:R-:W-:Y:S02]  /*1110*/  FMUL R28, R28, 1.4426950216293334961 ;  /* 0x3fb8aa3b1c1c7820 */ /* 0x000fe40000400000 */
[----:B-1----:R-:W-:Y:S01]  /*1120*/  FMUL R31, R29, R18 ;  /* 0x000000121d1f7220 */ /* 0x002fe20000400000 */
[----:B------:R-:W-:Y:S01]  /*1130*/  FADD R29, RZ, -R22 ;  /* 0x80000016ff1d7221 */ /* 0x000fe20000000000 */
[----:B------:R-:W-:Y:S01]  /*1140*/  FSEL R18, R12, 1, P0 ;  /* 0x3f8000000c127808 */ /* 0x000fe20000000000 */
[----:B------:R-:W-:Y:S01]  /*1150*/  @!P4 FMUL R27, R27, 0.5 ;  /* 0x3f0000001b1bc820 */ /* 0x000fe20000400000 */
[----:B------:R-:W-:Y:S01]  /*1160*/  FSETP.GEU.AND P5, PT, R28, -126, PT ;  /* 0xc2fc00001c00780b */ /* 0x000fe20003fae000 */
[----:B------:R-:W-:Y:S01]  /*1170*/  FMUL R29, R29, 1.4426950216293334961 ;  /* 0x3fb8aa3b1d1d7820 */ /* 0x000fe20000400000 */
[----:B------:R-:W-:Y:S01]  /*1180*/  FMUL R11, R11, R30 ;  /* 0x0000001e0b0b7220 */ /* 0x000fe20000400000 */
[----:B0-----:R-:W-:Y:S01]  /*1190*/  FMUL R18, R25, R18 ;  /* 0x0000001219127220 */ /* 0x001fe20000400000 */
[----:B------:R-:W-:Y:S01]  /*11a0*/  FADD R30, RZ, -R13 ;  /* 0x8000000dff1e7221 */ /* 0x000fe20000000000 */
[----:B------:R-:W-:Y:S01]  /*11b0*/  FADD R25, RZ, -R6 ;  /* 0x80000006ff197221 */ /* 0x000fe20000000000 */
[----:B------:R-:W-:Y:S01]  /*11c0*/  FSETP.GEU.AND P3, PT, R29, -126, PT ;  /* 0xc2fc00001d00780b */ /* 0x000fe20003f6e000 */
[----:B------:R-:W0:Y:S01]  /*11d0*/  MUFU.EX2 R27, R27 ;  /* 0x0000001b001b7308 */ /* 0x000e220000000800 */
[----:B------:R-:W-:Y:S01]  /*11e0*/  FMUL R18, R17, R18 ;  /* 0x0000001211127220 */ /* 0x000fe20000400000 */
[----:B------:R-:W-:Y:S01]  /*11f0*/  FADD R17, RZ, -R9 ;  /* 0x80000009ff117221 */ /* 0x000fe20000000000 */
[----:B------:R-:W-:Y:S01]  /*1200*/  FMUL R30, R30, 1.4426950216293334961 ;  /* 0x3fb8aa3b1e1e7820 */ /* 0x000fe20000400000 */
[----:B------:R-:W-:-:S02]  /*1210*/  FMUL R25, R25, 1.4426950216293334961 ;  /* 0x3fb8aa3b19197820 */ /* 0x000fc40000400000 */
[----:B------:R-:W-:Y:S01]  /*1220*/  @!P5 FMUL R28, R28, 0.5 ;  /* 0x3f0000001c1cd820 */ /* 0x000fe20000400000 */
[----:B------:R-:W-:Y:S01]  /*1230*/  FMUL R34, R17, 1.4426950216293334961 ;  /* 0x3fb8aa3b11227820 */ /* 0x000fe20000400000 */
[----:B------:R-:W-:Y:S01]  /*1240*/  FADD R17, RZ, -R7 ;  /* 0x80000007ff117221 */ /* 0x000fe20000000000 */
[----:B------:R-:W-:Y:S02]  /*1250*/  FSETP.GEU.AND P0, PT, R30, -126, PT ;  /* 0xc2fc00001e00780b */ /* 0x000fe40003f0e000 */
[----:B------:R-:W-:Y:S01]  /*1260*/  FSETP.GEU.AND P1, PT, R25, -126, PT ;  /* 0xc2fc00001900780b */ /* 0x000fe20003f2e000 */
[----:B------:R-:W-:Y:S01]  /*1270*/  FMUL R24, R35, R24 ;  /* 0x0000001823187220 */ /* 0x000fe20000400000 */
[----:B------:R-:W-:Y:S01]  /*1280*/  FMUL R35, R17, 1.4426950216293334961 ;  /* 0x3fb8aa3b11237820 */ /* 0x000fe20000400000 */
[----:B------:R-:W1:Y:S01]  /*1290*/  MUFU.EX2 R28, R28 ;  /* 0x0000001c001c7308 */ /* 0x000e620000000800 */
[----:B------:R-:W-:Y:S01]  /*12a0*/  @!P3 FMUL R29, R29, 0.5 ;  /* 0x3f0000001d1db820 */ /* 0x000fe20000400000 */
[----:B------:R-:W-:Y:S01]  /*12b0*/  FSETP.GEU.AND P2, PT, R34, -126, PT ;  /* 0xc2fc00002200780b */ /* 0x000fe20003f4e000 */
[----:B0-----:R-:W-:Y:S01]  /*12c0*/  @!P4 FMUL R27, R27, R27 ;  /* 0x0000001b1b1bc220 */ /* 0x001fe20000400000 */
[----:B------:R-:W-:-:S04]  /*12d0*/  FSETP.GEU.AND P4, PT, R35, -126, PT ;  /* 0xc2fc00002300780b */ /* 0x000fc80003f8e000 */
[----:B------:R-:W0:Y:S01]  /*12e0*/  MUFU.EX2 R29, R29 ;  /* 0x0000001d001d7308 */ /* 0x000e220000000800 */
[----:B------:R-:W-:Y:S01]  /*12f0*/  @!P0 FMUL R30, R30, 0.5 ;  /* 0x3f0000001e1e8820 */ /* 0x000fe20000400000 */
[----:B------:R-:W-:Y:S01]  /*1300*/  @!P1 FMUL R25, R25, 0.5 ;  /* 0x3f00000019199820 */ /* 0x000fe20000400000 */
[----:B------:R-:W-:-:S05]  /*1310*/  FMUL R26, R37, R26 ;  /* 0x0000001a251a7220 */ /* 0x000fca0000400000 */
[----:B------:R-:W2:Y:S01]  /*1320*/  MUFU.EX2 R17, R25 ;  /* 0x0000001900117308 */ /* 0x000ea20000000800 */
[----:B------:R-:W-:Y:S01]  /*1330*/  @!P2 FMUL R34, R34, 0.5 ;  /* 0x3f0000002222a820 */ /* 0x000fe20000400000 */
[----:B-1----:R-:W-:Y:S01]  /*1340*/  @!P5 FMUL R28, R28, R28 ;  /* 0x0000001c1c1cd220 */ /* 0x002fe20000400000 */
[----:B------:R-:W-:Y:S01]  /*1350*/  @!P4 FMUL R35, R35, 0.5 ;  /* 0x3f0000002323c820 */ /* 0x000fe20000400000 */
[----:B------:R-:W-:-:S04]  /*1360*/  FADD R37, R27, 1 ;  /* 0x3f8000001b257421 */ /* 0x000fc80000000000 */
[----:B------:R-:W1:Y:S01]  /*1370*/  MUFU.EX2 R30, R30 ;  /* 0x0000001e001e7308 */ /* 0x000e620000000800 */
[----:B------:R-:W-:Y:S01]  /*1380*/  FADD R32, R28, 1 ;  /* 0x3f8000001c207421 */ /* 0x000fe20000000000 */
[----:B0-----:R-:W-:-:S06]  /*1390*/  @!P3 FMUL R29, R29, R29 ;  /* 0x0000001d1d1db220 */ /* 0x001fcc0000400000 */
[----:B------:R-:W0:Y:S01]  /*13a0*/  MUFU.EX2 R27, R34 ;  /* 0x00000022001b7308 */ /* 0x000e220000000800 */
[----:B------:R-:W-:Y:S01]  /*13b0*/  FMUL R20, R20, R31 ;  /* 0x0000001f14147220 */ /* 0x000fe20000400000 */
[----:B------:R-:W-:-:S06]  /*13c0*/  FADD R31, R29, 1 ;  /* 0x3f8000001d1f7421 */ /* 0x000fcc0000000000 */
[----:B------:R-:W3:Y:S01]  /*13d0*/  MUFU.EX2 R28, R35 ;  /* 0x00000023001c7308 */ /* 0x000ee20000000800 */
[----:B------:R-:W-:Y:S01]  /*13e0*/  FSETP.GT.AND P3, PT, R32, 8.50705917302346158658e+37, PT ;  /* 0x7e8000002000780b */ /* 0x000fe20003f64000 */
[----:B--2---:R-:W-:Y:S01]  /*13f0*/  @!P1 FMUL R17, R17, R17 ;  /* 0x0000001111119220 */ /* 0x004fe20000400000 */
[----:B-1----:R-:W-:Y:S01]  /*1400*/  @!P0 FMUL R30, R30, R30 ;  /* 0x0000001e1e1e8220 */ /* 0x002fe20000400000 */
[----:B------:R-:W-:Y:S02]  /*1410*/  FSETP.GT.AND P0, PT, R31, 8.50705917302346158658e+37, PT ;  /* 0x7e8000001f00780b */ /* 0x000fe40003f04000 */
[----:B------:R-:W-:Y:S01]  /*1420*/  FADD R17, R17, 1 ;  /* 0x3f80000011117421 */ /* 0x000fe20000000000 */
[----:B------:R-:W-:Y:S01]  /*1430*/  FSETP.GT.AND P5, PT, R37, 8.50705917302346158658e+37, PT ;  /* 0x7e8000002500780b */ /* 0x000fe20003fa4000 */
[----:B0-----:R-:W-:Y:S01]  /*1440*/  @!P2 FMUL R27, R27, R27 ;  /* 0x0000001b1b1ba220 */ /* 0x001fe20000400000 */
[----:B------:R-:W-:-:S03]  /*1450*/  FADD R30, R30, 1 ;  /* 0x3f8000001e1e7421 */ /* 0x000fc60000000000 */
[----:B------:R-:W-:Y:S01]  /*1460*/  FADD R27, R27, 1 ;  /* 0x3f8000001b1b7421 */ /* 0x000fe20000000000 */
[----:B---3--:R-:W-:Y:S01]  /*1470*/  @!P4 FMUL R28, R28, R28 ;  /* 0x0000001c1c1cc220 */ /* 0x008fe20000400000 */
[----:B------:R-:W-:Y:S01]  /*1480*/  FSETP.GT.AND P4, PT, R17, 8.50705917302346158658e+37, PT ;  /* 0x7e8000001100780b */ /* 0x000fe20003f84000 */
[----:B------:R-:W-:Y:S01]  /*1490*/  @P3 FMUL R32, R32, 0.25 ;  /* 0x3e80000020203820 */ /* 0x000fe20000400000 */
[----:B------:R-:W-:Y:S01]  /*14a0*/  FSETP.GT.AND P1, PT, R30, 8.50705917302346158658e+37, PT ;  /* 0x7e8000001e00780b */ /* 0x000fe20003f24000 */
[----:B------:R-:W-:Y:S01]  /*14b0*/  FADD R28, R28, 1 ;  /* 0x3f8000001c1c7421 */ /* 0x000fe20000000000 */
[----:B------:R-:W-:Y:S01]  /*14c0*/  FSETP.GT.AND P2, PT, R27, 8.50705917302346158658e+37, PT ;  /* 0x7e8000001b00780b */ /* 0x000fe20003f44000 */
[----:B------:R0:W1:Y:S01]  /*14d0*/  MUFU.RCP R25, R32 ;  /* 0x0000002000197308 */ /* 0x0000620000001000 */
[----:B------:R-:W-:Y:S01]  /*14e0*/  @P0 FMUL R31, R31, 0.25 ;  /* 0x3e8000001f1f0820 */ /* 0x000fe20000400000 */
[----:B------:R-:W-:Y:S01]  /*14f0*/  @P5 FMUL R37, R37, 0.25 ;  /* 0x3e80000025255820 */ /* 0x000fe20000400000 */
[----:B------:R-:W-:-:S02]  /*1500*/  FSEL R34, R12, 1, P5 ;  /* 0x3f8000000c227808 */ /* 0x000fc40002800000 */
[----:B------:R-:W-:-:S03]  /*1510*/  FSETP.GT.AND P5, PT, R28, 8.50705917302346158658e+37, PT ;  /* 0x7e8000001c00780b */ /* 0x000fc60003fa4000 */
[----:B------:R-:W2:Y:S01]  /*1520*/  MUFU.RCP R31, R31 ;  /* 0x0000001f001f7308 */ /* 0x000ea20000001000 */
[----:B------:R-:W-:Y:S01]  /*1530*/  @P4 FMUL R17, R17, 0.25 ;  /* 0x3e80000011114820 */ /* 0x000fe20000400000 */
[----:B------:R-:W-:Y:S01]  /*1540*/  @P1 FMUL R30, R30, 0.25 ;  /* 0x3e8000001e1e1820 */ /* 0x000fe20000400000 */
[----:B0-----:R-:W-:Y:S01]  /*1550*/  FSEL R32, R12, 1, P3 ;  /* 0x3f8000000c207808 */ /* 0x001fe20001800000 */
[----:B------:R-:W-:-:S04]  /*1560*/  @P2 FMUL R27, R27, 0.25 ;  /* 0x3e8000001b1b2820 */ /* 0x000fc80000400000 */
[----:B------:R-:W0:Y:S01]  /*1570*/  MUFU.RCP R17, R17 ;  /* 0x0000001100117308 */ /* 0x000e220000001000 */
[----:B-1----:R-:W-:Y:S01]  /*1580*/  FMUL R25, R25, R32 ;  /* 0x0000002019197220 */ /* 0x002fe20000400000 */
[----:B------:R-:W-:Y:S01]  /*1590*/  FSEL R32, R12, 1, P0 ;  /* 0x3f8000000c207808 */ /* 0x000fe20000000000 */
[----:B------:R-:W-:-:S05]  /*15a0*/  @P5 FMUL R28, R28, 0.25 ;  /* 0x3e8000001c1c5820 */ /* 0x000fca0000400000 */
[----:B------:R-:W1:Y:S01]  /*15b0*/  MUFU.RCP R29, R37 ;  /* 0x00000025001d7308 */ /* 0x000e620000001000 */
[----:B--2---:R-:W-:Y:S01]  /*15c0*/  FMUL R31, R31, R32 ;  /* 0x000000201f1f7220 */ /* 0x004fe20000400000 */
[----:B------:R-:W-:-:S06]  /*15d0*/  FSEL R32, R12, 1, P4 ;  /* 0x3f8000000c207808 */ /* 0x000fcc0002000000 */
[----:B------:R-:W2:Y:S08]  /*15e0*/  MUFU.RCP R30, R30 ;  /* 0x0000001e001e7308 */ /* 0x000eb00000001000 */
[----:B------:R-:W3:Y:S01]  /*15f0*/  MUFU.RCP R27, R27 ;  /* 0x0000001b001b7308 */ /* 0x000ee20000001000 */
[----:B------:R-:W-:Y:S01]  /*1600*/  FSEL R35, R12, 1, P1 ;  /* 0x3f8000000c237808 */ /* 0x000fe20000800000 */
[----:B0-----:R-:W-:-:S06]  /*1610*/  FMUL R17, R17, R32 ;  /* 0x0000002011117220 */ /* 0x001fcc0000400000 */
[----:B------:R-:W0:Y:S01]  /*1620*/  MUFU.RCP R28, R28 ;  /* 0x0000001c001c7308 */ /* 0x000e220000001000 */
[----:B------:R-:W-:Y:S01]  /*1630*/  FSEL R32, R12, 1, P2 ;  /* 0x3f8000000c207808 */ /* 0x000fe20001000000 */
[----:B-1----:R-:W-:Y:S01]  /*1640*/  FMUL R29, R29, R34 ;  /* 0x000000221d1d7220 */ /* 0x002fe20000400000 */
[----:B--2---:R-:W-:Y:S01]  /*1650*/  FMUL R30, R30, R35 ;  /* 0x000000231e1e7220 */ /* 0x004fe20000400000 */
[----:B------:R-:W-:Y:S01]  /*1660*/  STS [R19], R24 ;  /* 0x0000001813007388 */ /* 0x000fe20000000800 */
[----:B------:R-:W-:Y:S01]  /*1670*/  FSEL R35, R12, 1, P5 ;  /* 0x3f8000000c237808 */ /* 0x000fe20002800000 */
[----:B---3--:R-:W-:Y:S02]  /*1680*/  FMUL R12, R27, R32 ;  /* 0x000000201b0c7220 */ /* 0x008fe40000400000 */
[----:B------:R-:W-:Y:S01]  /*1690*/  STS [R16+0x400], R21 ;  /* 0x0004001510007388 */ /* 0x000fe20000000800 */
[----:B------:R-:W-:-:S03]  /*16a0*/  FMUL R29, R36, R29 ;  /* 0x0000001d241d7220 */ /* 0x000fc60000400000 */
[----:B------:R1:W-:Y:S01]  /*16b0*/  STS [R10+0x800], R5 ;  /* 0x000800050a007388 */ /* 0x0003e20000000800 */
[----:B------:R-:W-:-:S03]  /*16c0*/  FMUL R25, R14, R25 ;  /* 0x000000190e197220 */ /* 0x000fc60000400000 */
[----:B------:R-:W-:Y:S01]  /*16d0*/  STS [R15+0xc00], R8 ;  /* 0x000c00080f007388 */ /* 0x000fe20000000800 */
[----:B0-----:R-:W-:Y:S01]  /*16e0*/  FMUL R32, R28, R35 ;  /* 0x000000231c207220 */ /* 0x001fe20000400000 */
[----:B------:R-:W-:Y:S02]  /*16f0*/  FMUL R12, R9, R12 ;  /* 0x0000000c090c7220 */ /* 0x000fe40000400000 */
[----:B------:R-:W-:Y:S01]  /*1700*/  STS [R19+0x100], R26 ;  /* 0x0001001a13007388 */ /* 0x000fe20000000800 */
[----:B------:R-:W-:-:S03]  /*1710*/  FMUL R22, R22, R31 ;  /* 0x0000001f16167220 */ /* 0x000fc60000400000 */
[----:B------:R-:W-:Y:S01]  /*1720*/  STS [R16+0x500], R23 ;  /* 0x0005001710007388 */ /* 0x000fe20000000800 */
[----:B------:R-:W-:-:S03]  /*1730*/  FMUL R13, R13, R30 ;  /* 0x0000001e0d0d7220 */ /* 0x000fc60000400000 */
[----:B------:R-:W-:Y:S01]  /*1740*/  STS [R10+0x900], R11 ;  /* 0x0009000b0a007388 */ /* 0x000fe20000000800 */
[----:B------:R-:W-:-:S03]  /*1750*/  FMUL R27, R6, R17 ;  /* 0x00000011061b7220 */ /* 0x000fc60000400000 */
[----:B------:R-:W-:Y:S01]  /*1760*/  STS [R15+0xd00], R20 ;  /* 0x000d00140f007388 */ /* 0x000fe20000000800 */
[----:B------:R-:W-:-:S03]  /*1770*/  FMUL R32, R7, R32 ;  /* 0x0000002007207220 */ /* 0x000fc60000400000 */
[----:B------:R-:W-:Y:S04]  /*1780*/  STS [R19+0x200], R18 ;  /* 0x0002001213007388 */ /* 0x000fe80000000800 */
[----:B------:R-:W-:Y:S04]  /*1790*/  STS [R16+0x600], R29 ;  /* 0x0006001d10007388 */ /* 0x000fe80000000800 */
[----:B------:R-:W-:Y:S04]  /*17a0*/  STS [R10+0xa00], R25 ;  /* 0x000a00190a007388 */ /* 0x000fe80000000800 */
[----:B------:R0:W-:Y:S01]  /*17b0*/  STS [R15+0xe00], R12 ;  /* 0x000e000c0f007388 */ /* 0x0001e20000000800 */
[----:B------:R-:W-:-:S03]  /*17c0*/  LOP3.LUT R17, R2, 0x3fc, RZ, 0xc0, !PT ;  /* 0x000003fc02117812 */ /* 0x000fc600078ec0ff */
[----:B------:R-:W-:Y:S04]  /*17d0*/  STS [R19+0x300], R22 ;  /* 0x0003001613007388 */ /* 0x000fe80000000800 */
[----:B------:R2:W-:Y:S04]  /*17e0*/  STS [R16+0x700], R13 ;  /* 0x0007000d10007388 */ /* 0x0005e80000000800 */
[----:B------:R-:W-:Y:S04]  /*17f0*/  STS [R10+0xb00], R27 ;  /* 0x000b001b0a007388 */ /* 0x000fe80000000800 */
[----:B------:R-:W-:Y:S01]  /*1800*/  STS [R15+0xf00], R32 ;  /* 0x000f00200f007388 */ /* 0x000fe20000000800 */
[----:B-1----:R-:W-:-:S02]  /*1810*/  LOP3.LUT R5, R17, 0x400, RZ, 0xfc, !PT ;  /* 0x0000040011057812 */ /* 0x002fc400078efcff */
[----:B------:R-:W-:Y:S02]  /*1820*/  LOP3.LUT R6, R17, 0x800, RZ, 0xfc, !PT ;  /* 0x0000080011067812 */ /* 0x000fe400078efcff */
[----:B------:R-:W-:Y:S02]  /*1830*/  SHF.R.U32.HI R4, RZ, 0x2, R4 ;  /* 0x00000002ff047819 */ /* 0x000fe40000011604 */
[----:B------:R-:W-:Y:S02]  /*1840*/  SHF.R.U32.HI R5, RZ, 0x4, R5 ;  /* 0x00000004ff057819 */ /* 0x000fe40000011605 */
[----:B------:R-:W-:Y:S02]  /*1850*/  SHF.R.U32.HI R6, RZ, 0x4, R6 ;  /* 0x00000004ff067819 */ /* 0x000fe40000011606 */
[----:B------:R-:W-:Y:S02]  /*1860*/  LOP3.LUT R4, R4, 0x30, RZ, 0xc0, !PT ;  /* 0x0000003004047812 */ /* 0x000fe400078ec0ff */
[----:B------:R-:W-:-:S02]  /*1870*/  LOP3.LUT R5, R5, 0x70, RZ, 0xc0, !PT ;  /* 0x0000007005057812 */ /* 0x000fc400078ec0ff */
[----:B------:R-:W-:Y:S02]  /*1880*/  LOP3.LUT R7, R6, 0xb0, RZ, 0xc0, !PT ;  /* 0x000000b006077812 */ /* 0x000fe400078ec0ff */
[----:B------:R-:W-:Y:S02]  /*1890*/  IADD3 R4, R4, UR4, RZ ;  /* 0x0000000404047c10 */ /* 0x000fe4000fffe0ff */
[----:B------:R-:W-:Y:S02]  /*18a0*/  IADD3 R6, R5, UR4, RZ ;  /* 0x0000000405067c10 */ /* 0x000fe4000fffe0ff */
[----:B0-----:R-:W-:Y:S02]  /*18b0*/  IADD3 R12, R7, UR4, RZ ;  /* 0x00000004070c7c10 */ /* 0x001fe4000fffe0ff */
[C---:B------:R-:W-:Y:S02]  /*18c0*/  LEA R4, R17.reuse, R4, 0x2 ;  /* 0x0000000411047211 */ /* 0x040fe400078e10ff */
[C---:B------:R-:W-:Y:S01]  /*18d0*/  LEA R8, R17.reuse, R6, 0x2 ;  /* 0x0000000611087211 */ /* 0x040fe200078e10ff */
[----:B------:R-:W-:Y:S01]  /*18e0*/  BAR.SYNC.DEFER_BLOCKING 0x0 ;  /* 0x0000000000007b1d */ /* 0x000fe20000010000 */
[----:B------:R-:W-:-:S02]  /*18f0*/  LEA R12, R17, R12, 0x2 ;  /* 0x0000000c110c7211 */ /* 0x000fc400078e10ff */
[----:B------:R-:W-:Y:S02]  /*1900*/  LOP3.LUT R2, R2, 0xfc, RZ, 0xc0, !PT ;  /* 0x000000fc02027812 */ /* 0x000fe400078ec0ff */
[--C-:B------:R-:W-:Y:S02]  /*1910*/  SHF.R.S32.HI R18, RZ, 0x17, R3.reuse ;  /* 0x00000017ff127819 */ /* 0x100fe40000011403 */
[----:B--2---:R-:W-:Y:S02]  /*1920*/  PRMT R16, R2, 0x6540, R3 ;  /* 0x0000654002107816 */ /* 0x004fe40000000003 */
[----:B------:R-:W-:Y:S02]  /*1930*/  SGXT R3, R18, 0x1 ;  /* 0x000000011203781a */ /* 0x000fe40000000200 */
[----:B------:R-:W-:Y:S02]  /*1940*/  SHF.R.U32.HI R0, RZ, 0x6, R0 ;  /* 0x00000006ff007819 */ /* 0x000fe40000011600 */
[----:B------:R-:W-:-:S02]  /*1950*/  LEA.HI R18, R3, R16, RZ, 0xa ;  /* 0x0000001003127211 */ /* 0x000fc400078f50ff */
[----:B------:R-:W0:Y:S01]  /*1960*/  LDC.64 R2, c[0x0][0x238] ;  /* 0x00008e00ff027b82 */ /* 0x000e220000000a00 */
[----:B------:R-:W1:Y:S04]  /*1970*/  LDS.128 R4, [R4] ;  /* 0x0000000004047984 */ /* 0x000e680000000c00 */
[----:B------:R-:W2:Y:S04]  /*1980*/  LDS.128 R8, [R8+0x1000] ;  /* 0x0010000008087984 */ /* 0x000ea80000000c00 */
[----:B------:R-:W3:Y:S01]  /*1990*/  LDS.128 R12, [R12+0x2000] ;  /* 0x002000000c0c7984 */ /* 0x000ee20000000c00 */
[----:B------:R-:W-:-:S02]  /*19a0*/  SHF.L.U32 R20, R18, 0x6, RZ ;  /* 0x0000000612147819 */ /* 0x000fc400000006ff */
[----:B------:R-:W-:Y:S02]  /*19b0*/  SGXT.U32 R0, R0, 0x2 ;  /* 0x000000020000781a */ /* 0x000fe40000000000 */
[----:B------:R-:W-:Y:S02]  /*19c0*/  LOP3.LUT R19, R18, 0xfffffc00, RZ, 0xc0, !PT ;  /* 0xfffffc0012137812 */ /* 0x000fe400078ec0ff */
[----:B------:R-:W-:Y:S02]  /*19d0*/  LOP3.LUT R20, R20, 0xffff0000, RZ, 0xc0, !PT ;  /* 0xffff000014147812 */ /* 0x000fe400078ec0ff */
[----:B------:R-:W-:Y:S02]  /*19e0*/  LOP3.LUT R33, R0, R33, RZ, 0xfc, !PT ;  /* 0x0000002100217212 */ /* 0x000fe400078efcff */
[----:B------:R-:W-:Y:S02]  /*19f0*/  IADD3 R0, R20, R16, -R19 ;  /* 0x0000001014007210 */ /* 0x000fe40007ffe813 */
[----:B------:R-:W-:-:S02]  /*1a00*/  LOP3.LUT R21, R33, 0x4, RZ, 0xfc, !PT ;  /* 0x0000000421157812 */ /* 0x000fc400078efcff */
[C---:B------:R-:W-:Y:S02]  /*1a10*/  LOP3.LUT R19, R33.reuse, 0x8, RZ, 0xfc, !PT ;  /* 0x0000000821137812 */ /* 0x040fe400078efcff */
[C---:B------:R-:W-:Y:S02]  /*1a20*/  LOP3.LUT R25, R33.reuse, 0xc, RZ, 0xfc, !PT ;  /* 0x0000000c21197812 */ /* 0x040fe400078efcff */
[----:B------:R-:W-:Y:S02]  /*1a30*/  ISETP.GE.AND P0, PT, R33, 0x40, PT ;  /* 0x000000402100780c */ /* 0x000fe40003f06270 */
[----:B------:R-:W-:Y:S02]  /*1a40*/  ISETP.GE.AND P1, PT, R21, 0x40, PT ;  /* 0x000000401500780c */ /* 0x000fe40003f26270 */
[----:B------:R-:W-:Y:S02]  /*1a50*/  LOP3.LUT R16, R17, 0xc00, RZ, 0xfc, !PT ;  /* 0x00000c0011107812 */ /* 0x000fe400078efcff */
[----:B------:R-:W-:-:S02]  /*1a60*/  ISETP.GE.AND P2, PT, R19, 0x40, PT ;  /* 0x000000401300780c */ /* 0x000fc40003f46270 */
[-C--:B------:R-:W-:Y:S02]  /*1a70*/  LEA R33, R33, R0.reuse, 0xa ;  /* 0x0000000021217211 */ /* 0x080fe400078e50ff */
[----:B------:R-:W-:Y:S02]  /*1a80*/  ISETP.GE.AND P3, PT, R25, 0x40, PT ;  /* 0x000000401900780c */ /* 0x000fe40003f66270 */
[-C--:B------:R-:W-:Y:S02]  /*1a90*/  LEA R21, R21, R0.reuse, 0xa ;  /* 0x0000000015157211 */ /* 0x080fe400078e50ff */
[----:B------:R-:W-:Y:S02]  /*1aa0*/  LEA R23, R19, R0, 0xa ;  /* 0x0000000013177211 */ /* 0x000fe400078e50ff */
[----:B------:R-:W-:Y:S01]  /*1ab0*/  SHF.R.U32.HI R16, RZ, 0x4, R16 ;  /* 0x00000004ff107819 */ /* 0x000fe20000011610 */
[----:B0-----:R-:W-:-:S03]  /*1ac0*/  IMAD.WIDE R18, R33, 0x4, R2 ;  /* 0x0000000421127825 */ /* 0x001fc600078e0202 */
[----:B------:R-:W-:Y:S01]  /*1ad0*/  LOP3.LUT R16, R16, 0xf0, RZ, 0xc0, !PT ;  /* 0x000000f010107812 */ /* 0x000fe200078ec0ff */
[--C-:B------:R-:W-:Y:S01]  /*1ae0*/  IMAD.WIDE R20, R21, 0x4, R2.reuse ;  /* 0x0000000415147825 */ /* 0x100fe200078e0202 */
[----:B-1----:R0:W-:Y:S03]  /*1af0*/  @!P0 STG.E.128 desc[UR6][R18.64], R4 ;  /* 0x0000000412008986 */ /* 0x0021e6000c101d06 */
[----:B------:R-:W-:Y:S01]  /*1b00*/  IMAD.WIDE R22, R23, 0x4, R2 ;  /* 0x0000000417167825 */ /* 0x000fe200078e0202 */
[----:B------:R-:W-:Y:S01]  /*1b10*/  IADD3 R16, R16, UR4, RZ ;  /* 0x0000000410107c10 */ /* 0x000fe2000fffe0ff */
[----:B--2---:R0:W-:Y:S04]  /*1b20*/  @!P1 STG.E.128 desc[UR6][R20.64], R8 ;  /* 0x0000000814009986 */ /* 0x0041e8000c101d06 */
[----:B---3--:R0:W-:Y:S01]  /*1b30*/  @!P2 STG.E.128 desc[UR6][R22.64], R12 ;  /* 0x0000000c1600a986 */ /* 0x0081e2000c101d06 */
[----:B------:R-:W-:Y:S01]  /*1b40*/  LEA R16, R17, R16, 0x2 ;  /* 0x0000001011107211 */ /* 0x000fe200078e10ff */
[----:B0-----:R-:W-:Y:S06]  /*1b50*/  @P3 EXIT ;  /* 0x000000000000394d */ /* 0x001fec0003800000 */
[----:B0-----:R-:W0:Y:S01]  /*1b60*/  LDS.128 R16, [R16+0x3000] ;  /* 0x0030000010107984 */ /* 0x001e220000000c00 */
[----:B------:R-:W-:-:S05]  /*1b70*/  LEA R25, R25, R0, 0xa ;  /* 0x0000000019197211 */ /* 0x000fca00078e50ff */
[----:B------:R-:W-:-:S05]  /*1b80*/  IMAD.WIDE R2, R25, 0x4, R2 ;  /* 0x0000000419027825 */ /* 0x000fca00078e0202 */
[----:B0-----:R-:W-:Y:S01]  /*1b90*/  STG.E.128 desc[UR6][R2.64], R16 ;  /* 0x0000001002007986 */ /* 0x001fe2000c101d06 */
[----:B------:R-:W-:Y:S05]  /*1ba0*/  EXIT ;  /* 0x000000000000794d */ /* 0x000fea0003800000 */
.L_x_0:
[----:B------:R-:W-:-:S00]  /*1bb0*/  BRA `(.L_x_0) ;  /* 0xfffffffc00fc7947 */ /* 0x000fc0000383ffff */
[----:B------:R-:W-:-:S00]  /*1bc0*/  NOP ;  /* 0x0000000000007918 */ /* 0x000fc00000000000 */
        /* <DEDUP_REMOVED lines=11> */
.L_x_1:


//--------------------- .nv.global.init           --------------------------
	.section	.nv.global.init,"aw",@progbits
.nv.global.init:
	.type		_$_str,@object
	.size		_$_str,(_$_str_$_2 - _$_str)
_$_str:
        /*0000*/ 	.byte	0x5f, 0x5f, 0x43, 0x55, 0x44, 0x41, 0x5f, 0x46, 0x54, 0x5a, 0x00
	.type		_$_str_$_2,@object
	.size		_$_str_$_2,(.L_1 - _$_str_$_2)
_$_str_$_2:
        /*000b*/ 	.byte	0x5f, 0x5f, 0x43, 0x55, 0x44, 0x41, 0x5f, 0x50, 0x52, 0x45, 0x43, 0x5f, 0x53, 0x51, 0x52, 0x54
        /*001b*/ 	.byte	0x00
.L_1:


//--------------------- .nv.shared.triton_poi_fused__native_batch_norm_legit_no_training_silu_10 --------------------------
	.section	.nv.shared.triton_poi_fused__native_batch_norm_legit_no_training_silu_10,"aw",@nobits
	.sectionflags	@""
	.align	16
	.zero		1024


//--------------------- .nv.constant0.triton_poi_fused__native_batch_norm_legit_no_training_silu_10 --------------------------
	.section	.nv.constant0.triton_poi_fused__native_batch_norm_legit_no_training_silu_10,"a",@progbits
	.sectionflags	@""
	.align	4
.nv.constant0.triton_poi_fused__native_batch_norm_legit_no_training_silu_10:
	.zero		584
